//
// Generated by NVIDIA NVVM Compiler
//
// Compiler Build ID: CL-36424714
// Cuda compilation tools, release 13.0, V13.0.88
// Based on NVVM 20.0.0
//

.version 9.0
.target sm_100
.address_size 64

	// .globl	_Z22computeSumSharedMemoryPiPyi
.extern .shared .align 16 .b8 sharedSum[];

.visible .entry _Z22computeSumSharedMemoryPiPyi(
	.param .u64 .ptr .align 1 _Z22computeSumSharedMemoryPiPyi_param_0,
	.param .u64 .ptr .align 1 _Z22computeSumSharedMemoryPiPyi_param_1,
	.param .u32 _Z22computeSumSharedMemoryPiPyi_param_2
)
{
	.reg .pred 	%p<11>;
	.reg .b32 	%r<43>;
	.reg .b64 	%rd<42>;

	ld.param.u64 	%rd11, [_Z22computeSumSharedMemoryPiPyi_param_0];
	ld.param.u64 	%rd9, [_Z22computeSumSharedMemoryPiPyi_param_1];
	ld.param.u32 	%r22, [_Z22computeSumSharedMemoryPiPyi_param_2];
	cvta.to.global.u64 	%rd1, %rd11;
	mov.u32 	%r1, %tid.x;
	mov.u32 	%r23, %ctaid.x;
	mov.u32 	%r42, %ntid.x;
	mad.lo.s32 	%r39, %r23, %r42, %r1;
	mov.u32 	%r24, %nctaid.x;
	mul.lo.s32 	%r4, %r42, %r24;
	setp.ge.s32 	%p1, %r39, %r22;
	mov.b64 	%rd41, 0;
	@%p1 bra 	$L__BB0_7;
	add.s32 	%r25, %r39, %r4;
	max.s32 	%r26, %r22, %r25;
	setp.lt.s32 	%p2, %r25, %r22;
	selp.u32 	%r27, 1, 0, %p2;
	add.s32 	%r28, %r25, %r27;
	sub.s32 	%r29, %r26, %r28;
	div.u32 	%r30, %r29, %r4;
	add.s32 	%r31, %r30, %r27;
	add.s32 	%r5, %r31, 1;
	and.b32  	%r6, %r5, 3;
	setp.lt.u32 	%p3, %r31, 3;
	mov.b64 	%rd41, 0;
	@%p3 bra 	$L__BB0_4;
	and.b32  	%r32, %r5, -4;
	shl.b32 	%r7, %r4, 2;
	neg.s32 	%r37, %r32;
	mov.b64 	%rd41, 0;
	mul.wide.s32 	%rd19, %r4, 4;
$L__BB0_3:
	mul.wide.s32 	%rd15, %r39, 4;
	add.s64 	%rd16, %rd1, %rd15;
	ld.global.s32 	%rd17, [%rd16];
	add.s64 	%rd18, %rd41, %rd17;
	add.s64 	%rd20, %rd16, %rd19;
	ld.global.s32 	%rd21, [%rd20];
	add.s64 	%rd22, %rd18, %rd21;
	add.s64 	%rd23, %rd20, %rd19;
	ld.global.s32 	%rd24, [%rd23];
	add.s64 	%rd25, %rd22, %rd24;
	add.s64 	%rd26, %rd23, %rd19;
	ld.global.s32 	%rd27, [%rd26];
	add.s64 	%rd41, %rd25, %rd27;
	add.s32 	%r39, %r39, %r7;
	add.s32 	%r37, %r37, 4;
	setp.ne.s32 	%p4, %r37, 0;
	@%p4 bra 	$L__BB0_3;
$L__BB0_4:
	setp.eq.s32 	%p5, %r6, 0;
	@%p5 bra 	$L__BB0_7;
	neg.s32 	%r40, %r6;
$L__BB0_6:
	.pragma "nounroll";
	mul.wide.s32 	%rd28, %r39, 4;
	add.s64 	%rd29, %rd1, %rd28;
	ld.global.s32 	%rd30, [%rd29];
	add.s64 	%rd41, %rd41, %rd30;
	add.s32 	%r39, %r39, %r4;
	add.s32 	%r40, %r40, 1;
	setp.ne.s32 	%p6, %r40, 0;
	@%p6 bra 	$L__BB0_6;
$L__BB0_7:
	shl.b32 	%r33, %r1, 3;
	mov.u32 	%r34, sharedSum;
	add.s32 	%r19, %r34, %r33;
	st.shared.u64 	[%r19], %rd41;
	bar.sync 	0;
	setp.lt.u32 	%p7, %r42, 2;
	@%p7 bra 	$L__BB0_11;
$L__BB0_8:
	shr.u32 	%r21, %r42, 1;
	setp.ge.u32 	%p8, %r1, %r21;
	@%p8 bra 	$L__BB0_10;
	shl.b32 	%r35, %r21, 3;
	add.s32 	%r36, %r19, %r35;
	ld.shared.u64 	%rd31, [%r36];
	ld.shared.u64 	%rd32, [%r19];
	add.s64 	%rd33, %rd32, %rd31;
	st.shared.u64 	[%r19], %rd33;
$L__BB0_10:
	bar.sync 	0;
	setp.gt.u32 	%p9, %r42, 3;
	mov.u32 	%r42, %r21;
	@%p9 bra 	$L__BB0_8;
$L__BB0_11:
	setp.ne.s32 	%p10, %r1, 0;
	@%p10 bra 	$L__BB0_13;
	ld.shared.u64 	%rd34, [sharedSum];
	cvta.to.global.u64 	%rd35, %rd9;
	atom.global.add.u64 	%rd36, [%rd35], %rd34;
$L__BB0_13:
	ret;

}


// ===== COMPILED SASS (sm_100) =====

	.target	sm_100

	.elftype	@"ET_EXEC"


//--------------------- .note.nv.tkinfo           --------------------------
	.section	.note.nv.tkinfo,"",@"SHT_NOTE"
	.sectionflags	@"SHF_NOTE_NV_TKINFO"
	.tkinfo
        /*0018*/ 	.word	0x00000002
        /*0030*/ 	.string	""
        /*0030*/ 	.string	"ptxas"
        /*0030*/ 	.string	"Cuda compilation tools, release 13.0, V13.0.88"
        /*0030*/ 	.string	"Build cuda_13.0.r13.0/compiler.36424714_0"
        /*0030*/ 	.string	"-arch sm_100 -m 64 "



//--------------------- .note.nv.cuinfo           --------------------------
	.section	.note.nv.cuinfo,"",@"SHT_NOTE"
	.sectionflags	@"SHF_NOTE_NV_CUINFO"
        /*0018*/ 	.short	0x0002
        /*001a*/ 	.short	0x0064
        /*001c*/ 	.short	0x0082
	.zero		2


//--------------------- .nv.info                  --------------------------
	.section	.nv.info,"",@"SHT_CUDA_INFO"
	.align	4


	//----- nvinfo : EIATTR_REGCOUNT
	.align		4
        /*0000*/ 	.byte	0x04, 0x2f
        /*0002*/ 	.short	(.L_1 - .L_0)
	.align		4
.L_0:
        /*0004*/ 	.word	index@(_Z22computeSumSharedMemoryPiPyi)
        /*0008*/ 	.word	0x00000020


	//----- nvinfo : EIATTR_FRAME_SIZE
	.align		4
.L_1:
        /*000c*/ 	.byte	0x04, 0x11
        /*000e*/ 	.short	(.L_3 - .L_2)
	.align		4
.L_2:
        /*0010*/ 	.word	index@(_Z22computeSumSharedMemoryPiPyi)
        /*0014*/ 	.word	0x00000000


	//----- nvinfo : EIATTR_MIN_STACK_SIZE
	.align		4
.L_3:
        /*0018*/ 	.byte	0x04, 0x12
        /*001a*/ 	.short	(.L_5 - .L_4)
	.align		4
.L_4:
        /*001c*/ 	.word	index@(_Z22computeSumSharedMemoryPiPyi)
        /*0020*/ 	.word	0x00000000
.L_5:


//--------------------- .nv.compat                --------------------------
	.section	.nv.compat,"",@"SHT_CUDA_COMPAT_INFO"
	.align	4
        /*0000*/ 	.byte	0x02, 0x09, 0x00, 0x00, 0x02, 0x02, 0x01, 0x00, 0x02, 0x05, 0x05, 0x00, 0x03, 0x07, 0x01, 0x01
        /*0010*/ 	.byte	0x02, 0x03, 0x00, 0x00, 0x02, 0x06, 0x01, 0x00, 0x04, 0x0b, 0x08, 0x00, 0x09, 0x00, 0x00, 0x00
        /*0020*/ 	.byte	0x00, 0x00, 0x00, 0x00


//--------------------- .nv.info._Z22computeSumSharedMemoryPiPyi --------------------------
	.section	.nv.info._Z22computeSumSharedMemoryPiPyi,"",@"SHT_CUDA_INFO"
	.sectionflags	@""
	.align	4


	//----- nvinfo : EIATTR_CUDA_API_VERSION
	.align		4
        /*0000*/ 	.byte	0x04, 0x37
        /*0002*/ 	.short	(.L_7 - .L_6)
.L_6:
        /*0004*/ 	.word	0x00000082


	//----- nvinfo : EIATTR_KPARAM_INFO
	.align		4
.L_7:
        /*0008*/ 	.byte	0x04, 0x17
        /*000a*/ 	.short	(.L_9 - .L_8)
.L_8:
        /*000c*/ 	.word	0x00000000
        /*0010*/ 	.short	0x0002
        /*0012*/ 	.short	0x0010
        /*0014*/ 	.byte	0x00, 0xf0, 0x11, 0x00


	//----- nvinfo : EIATTR_KPARAM_INFO
	.align		4
.L_9:
        /*0018*/ 	.byte	0x04, 0x17
        /*001a*/ 	.short	(.L_11 - .L_10)
.L_10:
        /*001c*/ 	.word	0x00000000
        /*0020*/ 	.short	0x0001
        /*0022*/ 	.short	0x0008
        /*0024*/ 	.byte	0x00, 0xf5, 0x21, 0x00


	//----- nvinfo : EIATTR_KPARAM_INFO
	.align		4
.L_11:
        /*0028*/ 	.byte	0x04, 0x17
        /*002a*/ 	.short	(.L_13 - .L_12)
.L_12:
        /*002c*/ 	.word	0x00000000
        /*0030*/ 	.short	0x0000
        /*0032*/ 	.short	0x0000
        /*0034*/ 	.byte	0x00, 0xf5, 0x21, 0x00


	//----- nvinfo : EIATTR_SPARSE_MMA_MASK
	.align		4
.L_13:
        /*0038*/ 	.byte	0x03, 0x50
        /*003a*/ 	.short	0x0000


	//----- nvinfo : EIATTR_MAXREG_COUNT
	.align		4
        /*003c*/ 	.byte	0x03, 0x1b
        /*003e*/ 	.short	0x00ff


	//----- nvinfo : EIATTR_NUM_BARRIERS
	.align		4
        /*0040*/ 	.byte	0x02, 0x4c
        /*0042*/ 	.byte	0x01
	.zero		1


	//----- nvinfo : EIATTR_MERCURY_ISA_VERSION
	.align		4
        /*0044*/ 	.byte	0x03, 0x5f
        /*0046*/ 	.short	0x0101


	//----- nvinfo : EIATTR_VRC_CTA_INIT_COUNT
	.align		4
        /*0048*/ 	.byte	0x02, 0x4a
	.zero		1
	.zero		1


	//----- nvinfo : EIATTR_EXIT_INSTR_OFFSETS
	.align		4
        /*004c*/ 	.byte	0x04, 0x1c
        /*004e*/ 	.short	(.L_15 - .L_14)


	//   ....[0]....
.L_14:
        /*0050*/ 	.word	0x00000eb0


	//   ....[1]....
        /*0054*/ 	.word	0x00000f20


	//----- nvinfo : EIATTR_CRS_STACK_SIZE
	.align		4
.L_15:
        /*0058*/ 	.byte	0x04, 0x1e
        /*005a*/ 	.short	(.L_17 - .L_16)
.L_16:
        /*005c*/ 	.word	0x00000000


	//----- nvinfo : EIATTR_CBANK_PARAM_SIZE
	.align		4
.L_17:
        /*0060*/ 	.byte	0x03, 0x19
        /*0062*/ 	.short	0x0014


	//----- nvinfo : EIATTR_PARAM_CBANK
	.align		4
        /*0064*/ 	.byte	0x04, 0x0a
        /*0066*/ 	.short	(.L_19 - .L_18)
	.align		4
.L_18:
        /*0068*/ 	.word	index@(.nv.constant0._Z22computeSumSharedMemoryPiPyi)
        /*006c*/ 	.short	0x0380
        /*006e*/ 	.short	0x0014


	//----- nvinfo : EIATTR_SW_WAR
	.align		4
.L_19:
        /*0070*/ 	.byte	0x04, 0x36
        /*0072*/ 	.short	(.L_21 - .L_20)
.L_20:
        /*0074*/ 	.word	0x00000008
.L_21:


//--------------------- .nv.callgraph             --------------------------
	.section	.nv.callgraph,"",@"SHT_CUDA_CALLGRAPH"
	.align	4
	.sectionentsize	8
	.align		4
        /*0000*/ 	.word	0x00000000
	.align		4
        /*0004*/ 	.word	0xffffffff
	.align		4
        /*0008*/ 	.word	0x00000000
	.align		4
        /*000c*/ 	.word	0xfffffffe
	.align		4
        /*0010*/ 	.word	0x00000000
	.align		4
        /*0014*/ 	.word	0xfffffffd
	.align		4
        /*0018*/ 	.word	0x00000000
	.align		4
        /*001c*/ 	.word	0xfffffffc


//--------------------- .text._Z22computeSumSharedMemoryPiPyi --------------------------
	.section	.text._Z22computeSumSharedMemoryPiPyi,"ax",@progbits
	.align	128
        .global         _Z22computeSumSharedMemoryPiPyi
        .type           _Z22computeSumSharedMemoryPiPyi,@function
        .size           _Z22computeSumSharedMemoryPiPyi,(.L_x_15 - _Z22computeSumSharedMemoryPiPyi)
        .other          _Z22computeSumSharedMemoryPiPyi,@"STO_CUDA_ENTRY STV_DEFAULT"
_Z22computeSumSharedMemoryPiPyi:
.text._Z22computeSumSharedMemoryPiPyi:
[----:B------:R-:W-:Y:S01]  /*0000*/  LDC R1, c[0x0][0x37c] ;  /* 0x0000df00ff017b82 */ /* 0x000fe20000000800 */
[----:B------:R-:W0:Y:S07]  /*0010*/  S2R R0, SR_TID.X ;  /* 0x0000000000007919 */ /* 0x000e2e0000002100 */
[----:B------:R-:W0:Y:S01]  /*0020*/  S2UR UR4, SR_CTAID.X ;  /* 0x00000000000479c3 */ /* 0x000e220000002500 */
[----:B------:R-:W1:Y:S01]  /*0030*/  LDCU UR8, c[0x0][0x390] ;  /* 0x00007200ff0877ac */ /* 0x000e620008000800 */
[----:B------:R-:W-:Y:S01]  /*0040*/  BSSY.RECONVERGENT B2, `(.L_x_0) ;  /* 0x00000cf000027945 */ /* 0x000fe20003800200 */
[----:B------:R-:W-:Y:S01]  /*0050*/  IMAD.MOV.U32 R4, RZ, RZ, RZ ;  /* 0x000000ffff047224 */ /* 0x000fe200078e00ff */
[----:B------:R-:W2:Y:S01]  /*0060*/  LDCU.64 UR6, c[0x0][0x358] ;  /* 0x00006b00ff0677ac */ /* 0x000ea20008000a00 */
[----:B------:R-:W-:-:S03]  /*0070*/  IMAD.MOV.U32 R11, RZ, RZ, RZ ;  /* 0x000000ffff0b7224 */ /* 0x000fc600078e00ff */
[----:B------:R-:W0:Y:S01]  /*0080*/  LDC R3, c[0x0][0x360] ;  /* 0x0000d800ff037b82 */ /* 0x000e220000000800 */
[----:B------:R-:W3:Y:S01]  /*0090*/  LDCU UR5, c[0x0][0x370] ;  /* 0x00006e00ff0577ac */ /* 0x000ee20008000800 */
[C---:B0-----:R-:W-:Y:S02]  /*00a0*/  IMAD R8, R3.reuse, UR4, R0 ;  /* 0x0000000403087c24 */ /* 0x041fe4000f8e0200 */
[----:B---3--:R-:W-:-:S03]  /*00b0*/  IMAD R5, R3, UR5, RZ ;  /* 0x0000000503057c24 */ /* 0x008fc6000f8e02ff */
[----:B-1----:R-:W-:-:S13]  /*00c0*/  ISETP.GE.AND P0, PT, R8, UR8, PT ;  /* 0x0000000808007c0c */ /* 0x002fda000bf06270 */
[----:B--2---:R-:W-:Y:S05]  /*00d0*/  @P0 BRA `(.L_x_1) ;  /* 0x0000000c00140947 */ /* 0x004fea0003800000 */
[----:B------:R-:W0:Y:S01]  /*00e0*/  I2F.U32.RP R10, R5 ;  /* 0x00000005000a7306 */ /* 0x000e220000209000 */
[C---:B------:R-:W-:Y:S01]  /*00f0*/  IMAD.IADD R2, R5.reuse, 0x1, R8 ;  /* 0x0000000105027824 */ /* 0x040fe200078e0208 */
[----:B------:R-:W-:Y:S01]  /*0100*/  ISETP.NE.U32.AND P2, PT, R5, RZ, PT ;  /* 0x000000ff0500720c */ /* 0x000fe20003f45070 */
[----:B------:R-:W-:Y:S01]  /*0110*/  IMAD.MOV R11, RZ, RZ, -R5 ;  /* 0x000000ffff0b7224 */ /* 0x000fe200078e0a05 */
[----:B------:R-:W-:Y:S02]  /*0120*/  BSSY.RECONVERGENT B1, `(.L_x_2) ;  /* 0x00000b4000017945 */ /* 0x000fe40003800200 */
[C---:B------:R-:W-:Y:S02]  /*0130*/  ISETP.GE.AND P0, PT, R2.reuse, UR8, PT ;  /* 0x0000000802007c0c */ /* 0x040fe4000bf06270 */
[----:B------:R-:W-:Y:S02]  /*0140*/  VIMNMX R9, PT, PT, R2, UR8, !PT ;  /* 0x0000000802097c48 */ /* 0x000fe4000ffe0100 */
[----:B------:R-:W-:-:S04]  /*0150*/  SEL R4, RZ, 0x1, P0 ;  /* 0x00000001ff047807 */ /* 0x000fc80000000000 */
[----:B------:R-:W-:Y:S01]  /*0160*/  IADD3 R2, PT, PT, R9, -R2, -R4 ;  /* 0x8000000209027210 */ /* 0x000fe20007ffe804 */
[----:B0-----:R-:W0:Y:S02]  /*0170*/  MUFU.RCP R10, R10 ;  /* 0x0000000a000a7308 */ /* 0x001e240000001000 */
[----:B0-----:R-:W-:-:S06]  /*0180*/  VIADD R6, R10, 0xffffffe ;  /* 0x0ffffffe0a067836 */ /* 0x001fcc0000000000 */
[----:B------:R0:W1:Y:S02]  /*0190*/  F2I.FTZ.U32.TRUNC.NTZ R7, R6 ;  /* 0x0000000600077305 */ /* 0x000064000021f000 */
[----:B0-----:R-:W-:Y:S02]  /*01a0*/  IMAD.MOV.U32 R6, RZ, RZ, RZ ;  /* 0x000000ffff067224 */ /* 0x001fe400078e00ff */
[----:B-1----:R-:W-:-:S04]  /*01b0*/  IMAD R11, R11, R7, RZ ;  /* 0x000000070b0b7224 */ /* 0x002fc800078e02ff */
[----:B------:R-:W-:-:S04]  /*01c0*/  IMAD.HI.U32 R7, R7, R11, R6 ;  /* 0x0000000b07077227 */ /* 0x000fc800078e0006 */
[----:B------:R-:W-:Y:S02]  /*01d0*/  IMAD.MOV.U32 R11, RZ, RZ, RZ ;  /* 0x000000ffff0b7224 */ /* 0x000fe400078e00ff */
[----:B------:R-:W-:-:S04]  /*01e0*/  IMAD.HI.U32 R7, R7, R2, RZ ;  /* 0x0000000207077227 */ /* 0x000fc800078e00ff */
[----:B------:R-:W-:-:S04]  /*01f0*/  IMAD.MOV R6, RZ, RZ, -R7 ;  /* 0x000000ffff067224 */ /* 0x000fc800078e0a07 */
[----:B------:R-:W-:-:S05]  /*0200*/  IMAD R2, R5, R6, R2 ;  /* 0x0000000605027224 */ /* 0x000fca00078e0202 */
[----:B------:R-:W-:-:S13]  /*0210*/  ISETP.GE.U32.AND P0, PT, R2, R5, PT ;  /* 0x000000050200720c */ /* 0x000fda0003f06070 */
[----:B------:R-:W-:Y:S02]  /*0220*/  @P0 IMAD.IADD R2, R2, 0x1, -R5 ;  /* 0x0000000102020824 */ /* 0x000fe400078e0a05 */
[----:B------:R-:W-:-:S03]  /*0230*/  @P0 VIADD R7, R7, 0x1 ;  /* 0x0000000107070836 */ /* 0x000fc60000000000 */
[----:B------:R-:W-:-:S13]  /*0240*/  ISETP.GE.U32.AND P1, PT, R2, R5, PT ;  /* 0x000000050200720c */ /* 0x000fda0003f26070 */
[----:B------:R-:W-:Y:S01]  /*0250*/  @P1 VIADD R7, R7, 0x1 ;  /* 0x0000000107071836 */ /* 0x000fe20000000000 */
[----:B------:R-:W-:-:S05]  /*0260*/  @!P2 LOP3.LUT R7, RZ, R5, RZ, 0x33, !PT ;  /* 0x00000005ff07a212 */ /* 0x000fca00078e33ff */
[----:B------:R-:W-:-:S04]  /*0270*/  IMAD.IADD R4, R4, 0x1, R7 ;  /* 0x0000000104047824 */ /* 0x000fc800078e0207 */
[C---:B------:R-:W-:Y:S01]  /*0280*/  VIADD R10, R4.reuse, 0x1 ;  /* 0x00000001040a7836 */ /* 0x040fe20000000000 */
[----:B------:R-:W-:Y:S01]  /*0290*/  ISETP.GE.U32.AND P0, PT, R4, 0x3, PT ;  /* 0x000000030400780c */ /* 0x000fe20003f06070 */
[----:B------:R-:W-:-:S03]  /*02a0*/  IMAD.MOV.U32 R4, RZ, RZ, RZ ;  /* 0x000000ffff047224 */ /* 0x000fc600078e00ff */
[----:B------:R-:W-:-:S09]  /*02b0*/  LOP3.LUT R6, R10, 0x3, RZ, 0xc0, !PT ;  /* 0x000000030a067812 */ /* 0x000fd200078ec0ff */
[----:B------:R-:W-:Y:S05]  /*02c0*/  @!P0 BRA `(.L_x_3) ;  /* 0x0000000800648947 */ /* 0x000fea0003800000 */
[----:B------:R-:W-:Y:S01]  /*02d0*/  LOP3.LUT R10, R10, 0xfffffffc, RZ, 0xc0, !PT ;  /* 0xfffffffc0a0a7812 */ /* 0x000fe200078ec0ff */
[----:B------:R-:W0:Y:S01]  /*02e0*/  LDC.64 R12, c[0x0][0x380] ;  /* 0x0000e000ff0c7b82 */ /* 0x000e220000000a00 */
[----:B------:R-:W-:Y:S01]  /*02f0*/  BSSY.RELIABLE B0, `(.L_x_4) ;  /* 0x0000082000007945 */ /* 0x000fe20003800100 */
[----:B------:R-:W-:Y:S02]  /*0300*/  IMAD.MOV.U32 R4, RZ, RZ, RZ ;  /* 0x000000ffff047224 */ /* 0x000fe400078e00ff */
[----:B------:R-:W-:Y:S02]  /*0310*/  IMAD.MOV R10, RZ, RZ, -R10 ;  /* 0x000000ffff0a7224 */ /* 0x000fe400078e0a0a */
[----:B------:R-:W-:-:S03]  /*0320*/  IMAD.MOV.U32 R11, RZ, RZ, RZ ;  /* 0x000000ffff0b7224 */ /* 0x000fc600078e00ff */
[----:B------:R-:W-:-:S13]  /*0330*/  ISETP.GE.AND P0, PT, R10, RZ, PT ;  /* 0x000000ff0a00720c */ /* 0x000fda0003f06270 */
[----:B------:R-:W-:Y:S05]  /*0340*/  @P0 BRA `(.L_x_5) ;  /* 0x0000000400f00947 */ /* 0x000fea0003800000 */
[----:B------:R-:W-:Y:S01]  /*0350*/  IMAD.MOV R2, RZ, RZ, -R10 ;  /* 0x000000ffff027224 */ /* 0x000fe200078e0a0a */
[----:B------:R-:W-:Y:S01]  /*0360*/  BSSY.RECONVERGENT B3, `(.L_x_6) ;  /* 0x000004d000037945 */ /* 0x000fe20003800200 */
[----:B------:R-:W-:-:S03]  /*0370*/  PLOP3.LUT P0, PT, PT, PT, PT, 0x80, 0x8 ;  /* 0x000000000008781c */ /* 0x000fc60003f0f070 */
[----:B------:R-:W-:-:S13]  /*0380*/  ISETP.GT.AND P1, PT, R2, 0xc, PT ;  /* 0x0000000c0200780c */ /* 0x000fda0003f24270 */
[----:B------:R-:W-:Y:S05]  /*0390*/  @!P1 BRA `(.L_x_7) ;  /* 0x0000000400249947 */ /* 0x000fea0003800000 */
[----:B------:R-:W-:-:S13]  /*03a0*/  PLOP3.LUT P0, PT, PT, PT, PT, 0x8, 0x80 ;  /* 0x000000000080781c */ /* 0x000fda0003f0e170 */
.L_x_8:
[----:B------:R-:W1:Y:S02]  /*03b0*/  LDC.64 R16, c[0x0][0x380] ;  /* 0x0000e000ff107b82 */ /* 0x000e640000000a00 */
[----:B-1----:R-:W-:-:S05]  /*03c0*/  IMAD.WIDE R20, R8, 0x4, R16 ;  /* 0x0000000408147825 */ /* 0x002fca00078e0210 */
[----:B------:R1:W2:Y:S01]  /*03d0*/  LDG.E R7, desc[UR6][R20.64] ;  /* 0x0000000614077981 */ /* 0x0002a2000c1e1900 */
[----:B------:R-:W-:-:S05]  /*03e0*/  IMAD.WIDE R22, R5, 0x4, R20 ;  /* 0x0000000405167825 */ /* 0x000fca00078e0214 */
[----:B------:R-:W3:Y:S01]  /*03f0*/  LDG.E R2, desc[UR6][R22.64] ;  /* 0x0000000616027981 */ /* 0x000ee2000c1e1900 */
[C---:B------:R-:W-:Y:S02]  /*0400*/  IMAD R8, R5.reuse, 0x4, R8 ;  /* 0x0000000405087824 */ /* 0x040fe400078e0208 */
[----:B------:R-:W-:-:S04]  /*0410*/  IMAD.WIDE R28, R5, 0x4, R22 ;  /* 0x00000004051c7825 */ /* 0x000fc800078e0216 */
[----:B------:R-:W-:-:S04]  /*0420*/  IMAD.WIDE R24, R8, 0x4, R16 ;  /* 0x0000000408187825 */ /* 0x000fc800078e0210 */
[C---:B------:R-:W-:Y:S02]  /*0430*/  IMAD.WIDE R14, R5.reuse, 0x4, R28 ;  /* 0x00000004050e7825 */ /* 0x040fe400078e021c */
[----:B------:R-:W4:Y:S02]  /*0440*/  LDG.E R28, desc[UR6][R28.64] ;  /* 0x000000061c1c7981 */ /* 0x000f24000c1e1900 */
[C---:B------:R-:W-:Y:S02]  /*0450*/  IMAD.WIDE R26, R5.reuse, 0x4, R24 ;  /* 0x00000004051a7825 */ /* 0x040fe400078e0218 */
[----:B------:R5:W4:Y:S02]  /*0460*/  LDG.E R9, desc[UR6][R14.64] ;  /* 0x000000060e097981 */ /* 0x000b24000c1e1900 */
[C---:B------:R-:W-:Y:S02]  /*0470*/  IMAD R8, R5.reuse, 0x4, R8 ;  /* 0x0000000405087824 */ /* 0x040fe400078e0208 */
[C---:B-1----:R-:W-:Y:S01]  /*0480*/  IMAD.WIDE R20, R5.reuse, 0x4, R26 ;  /* 0x0000000405147825 */ /* 0x042fe200078e021a */
[----:B------:R-:W4:Y:S03]  /*0490*/  LDG.E R25, desc[UR6][R24.64] ;  /* 0x0000000618197981 */ /* 0x000f26000c1e1900 */
[----:B------:R-:W-:Y:S01]  /*04a0*/  IMAD.WIDE R18, R8, 0x4, R16 ;  /* 0x0000000408127825 */ /* 0x000fe200078e0210 */
[----:B------:R-:W4:Y:S03]  /*04b0*/  LDG.E R26, desc[UR6][R26.64] ;  /* 0x000000061a1a7981 */ /* 0x000f26000c1e1900 */
[C---:B-----5:R-:W-:Y:S01]  /*04c0*/  IMAD.WIDE R14, R5.reuse, 0x4, R20 ;  /* 0x00000004050e7825 */ /* 0x060fe200078e0214 */
[----:B------:R1:W5:Y:S04]  /*04d0*/  LDG.E R22, desc[UR6][R18.64] ;  /* 0x0000000612167981 */ /* 0x000368000c1e1900 */
[----:B------:R0:W5:Y:S04]  /*04e0*/  LDG.E R24, desc[UR6][R14.64] ;  /* 0x000000060e187981 */ /* 0x000168000c1e1900 */
[----:B------:R0:W5:Y:S01]  /*04f0*/  LDG.E R23, desc[UR6][R20.64] ;  /* 0x0000000614177981 */ /* 0x000162000c1e1900 */
[----:B-1----:R-:W-:-:S04]  /*0500*/  IMAD.WIDE R18, R5, 0x4, R18 ;  /* 0x0000000405127825 */ /* 0x002fc800078e0212 */
[C---:B0-----:R-:W-:Y:S02]  /*0510*/  IMAD.WIDE R14, R5.reuse, 0x4, R18 ;  /* 0x00000004050e7825 */ /* 0x041fe400078e0212 */
[----:B------:R-:W5:Y:S02]  /*0520*/  LDG.E R19, desc[UR6][R18.64] ;  /* 0x0000000612137981 */ /* 0x000f64000c1e1900 */
[C---:B------:R-:W-:Y:S02]  /*0530*/  IMAD R8, R5.reuse, 0x4, R8 ;  /* 0x0000000405087824 */ /* 0x040fe400078e0208 */
[----:B------:R-:W-:Y:S01]  /*0540*/  IMAD.WIDE R20, R5, 0x4, R14 ;  /* 0x0000000405147825 */ /* 0x000fe200078e020e */
[----:B------:R-:W5:Y:S03]  /*0550*/  LDG.E R27, desc[UR6][R14.64] ;  /* 0x000000060e1b7981 */ /* 0x000f66000c1e1900 */
[----:B------:R-:W-:-:S02]  /*0560*/  IMAD.WIDE R16, R8, 0x4, R16 ;  /* 0x0000000408107825 */ /* 0x000fc400078e0210 */
[----:B------:R-:W5:Y:S04]  /*0570*/  LDG.E R20, desc[UR6][R20.64] ;  /* 0x0000000614147981 */ /* 0x000f68000c1e1900 */
[----:B------:R0:W5:Y:S02]  /*0580*/  LDG.E R29, desc[UR6][R16.64] ;  /* 0x00000006101d7981 */ /* 0x000164000c1e1900 */
[----:B0-----:R-:W-:-:S04]  /*0590*/  IMAD.WIDE R16, R5, 0x4, R16 ;  /* 0x0000000405107825 */ /* 0x001fc800078e0210 */
[C---:B------:R-:W-:Y:S01]  /*05a0*/  IMAD.WIDE R14, R5.reuse, 0x4, R16 ;  /* 0x00000004050e7825 */ /* 0x040fe200078e0210 */
[--C-:B--2---:R-:W-:Y:S02]  /*05b0*/  SHF.R.S32.HI R18, RZ, 0x1f, R7.reuse ;  /* 0x0000001fff127819 */ /* 0x104fe40000011407 */
[----:B---3--:R-:W-:Y:S02]  /*05c0*/  IADD3 R4, P1, P2, R2, R4, R7 ;  /* 0x0000000402047210 */ /* 0x008fe40007a3e007 */
[----:B------:R0:W2:Y:S02]  /*05d0*/  LDG.E R7, desc[UR6][R16.64] ;  /* 0x0000000610077981 */ /* 0x0000a4000c1e1900 */
[----:B0-----:R-:W-:Y:S02]  /*05e0*/  IMAD.WIDE R16, R5, 0x4, R14 ;  /* 0x0000000405107825 */ /* 0x001fe400078e020e */
[----:B------:R-:W3:Y:S04]  /*05f0*/  LDG.E R14, desc[UR6][R14.64] ;  /* 0x000000060e0e7981 */ /* 0x000ee8000c1e1900 */
[----:B------:R-:W3:Y:S01]  /*0600*/  LDG.E R21, desc[UR6][R16.64] ;  /* 0x0000000610157981 */ /* 0x000ee2000c1e1900 */
[----:B------:R-:W-:-:S04]  /*0610*/  SHF.R.S32.HI R2, RZ, 0x1f, R2 ;  /* 0x0000001fff027819 */ /* 0x000fc80000011402 */
[----:B------:R-:W-:Y:S02]  /*0620*/  IADD3.X R11, PT, PT, R2, R11, R18, P1, P2 ;  /* 0x0000000b020b7210 */ /* 0x000fe40000fe4412 */
[--C-:B----4-:R-:W-:Y:S02]  /*0630*/  IADD3 R4, P1, P2, R9, R4, R28.reuse ;  /* 0x0000000409047210 */ /* 0x110fe40007a3e01c */
[----:B------:R-:W-:Y:S02]  /*0640*/  SHF.R.S32.HI R28, RZ, 0x1f, R28 ;  /* 0x0000001fff1c7819 */ /* 0x000fe4000001141c */
[----:B------:R-:W-:-:S04]  /*0650*/  SHF.R.S32.HI R9, RZ, 0x1f, R9 ;  /* 0x0000001fff097819 */ /* 0x000fc80000011409 */
[----:B------:R-:W-:Y:S02]  /*0660*/  IADD3.X R9, PT, PT, R9, R11, R28, P1, P2 ;  /* 0x0000000b09097210 */ /* 0x000fe40000fe441c */
[--C-:B------:R-:W-:Y:S02]  /*0670*/  IADD3 R4, P1, P2, R26, R4, R25.reuse ;  /* 0x000000041a047210 */ /* 0x100fe40007a3e019 */
[----:B------:R-:W-:Y:S02]  /*0680*/  SHF.R.S32.HI R25, RZ, 0x1f, R25 ;  /* 0x0000001fff197819 */ /* 0x000fe40000011419 */
[----:B------:R-:W-:-:S04]  /*0690*/  SHF.R.S32.HI R26, RZ, 0x1f, R26 ;  /* 0x0000001fff1a7819 */ /* 0x000fc8000001141a */
[----:B------:R-:W-:Y:S02]  /*06a0*/  IADD3.X R25, PT, PT, R26, R9, R25, P1, P2 ;  /* 0x000000091a197210 */ /* 0x000fe40000fe4419 */
[--C-:B-----5:R-:W-:Y:S02]  /*06b0*/  IADD3 R4, P1, P2, R24, R4, R23.reuse ;  /* 0x0000000418047210 */ /* 0x120fe40007a3e017 */
[----:B------:R-:W-:Y:S02]  /*06c0*/  SHF.R.S32.HI R23, RZ, 0x1f, R23 ;  /* 0x0000001fff177819 */ /* 0x000fe40000011417 */
[----:B------:R-:W-:-:S04]  /*06d0*/  SHF.R.S32.HI R24, RZ, 0x1f, R24 ;  /* 0x0000001fff187819 */ /* 0x000fc80000011418 */
[----:B------:R-:W-:Y:S02]  /*06e0*/  IADD3.X R23, PT, PT, R24, R25, R23, P1, P2 ;  /* 0x0000001918177210 */ /* 0x000fe40000fe4417 */
[--C-:B------:R-:W-:Y:S02]  /*06f0*/  IADD3 R4, P1, P2, R19, R4, R22.reuse ;  /* 0x0000000413047210 */ /* 0x100fe40007a3e016 */
[----:B------:R-:W-:Y:S02]  /*0700*/  SHF.R.S32.HI R22, RZ, 0x1f, R22 ;  /* 0x0000001fff167819 */ /* 0x000fe40000011416 */
[----:B------:R-:W-:-:S04]  /*0710*/  SHF.R.S32.HI R19, RZ, 0x1f, R19 ;  /* 0x0000001fff137819 */ /* 0x000fc80000011413 */
[----:B------:R-:W-:Y:S02]  /*0720*/  IADD3.X R19, PT, PT, R19, R23, R22, P1, P2 ;  /* 0x0000001713137210 */ /* 0x000fe40000fe4416 */
[--C-:B------:R-:W-:Y:S02]  /*0730*/  IADD3 R4, P1, P2, R20, R4, R27.reuse ;  /* 0x0000000414047210 */ /* 0x100fe40007a3e01b */
[----:B------:R-:W-:Y:S02]  /*0740*/  SHF.R.S32.HI R27, RZ, 0x1f, R27 ;  /* 0x0000001fff1b7819 */ /* 0x000fe4000001141b */
[----:B------:R-:W-:Y:S01]  /*0750*/  SHF.R.S32.HI R20, RZ, 0x1f, R20 ;  /* 0x0000001fff147819 */ /* 0x000fe20000011414 */
[----:B------:R-:W-:-:S03]  /*0760*/  VIADD R10, R10, 0x10 ;  /* 0x000000100a0a7836 */ /* 0x000fc60000000000 */
[----:B------:R-:W-:Y:S01]  /*0770*/  IADD3.X R20, PT, PT, R20, R19, R27, P1, P2 ;  /* 0x0000001314147210 */ /* 0x000fe20000fe441b */
[----:B------:R-:W-:Y:S01]  /*0780*/  IMAD R8, R5, 0x4, R8 ;  /* 0x0000000405087824 */ /* 0x000fe200078e0208 */
[--C-:B--2---:R-:W-:Y:S02]  /*0790*/  IADD3 R4, P1, P2, R7, R4, R29.reuse ;  /* 0x0000000407047210 */ /* 0x104fe40007a3e01d */
[----:B------:R-:W-:Y:S02]  /*07a0*/  SHF.R.S32.HI R29, RZ, 0x1f, R29 ;  /* 0x0000001fff1d7819 */ /* 0x000fe4000001141d */
[----:B------:R-:W-:-:S04]  /*07b0*/  SHF.R.S32.HI R2, RZ, 0x1f, R7 ;  /* 0x0000001fff027819 */ /* 0x000fc80000011407 */
[----:B------:R-:W-:Y:S02]  /*07c0*/  IADD3.X R29, PT, PT, R2, R20, R29, P1, P2 ;  /* 0x00000014021d7210 */ /* 0x000fe40000fe441d */
[----:B------:R-:W-:Y:S02]  /*07d0*/  ISETP.GE.AND P1, PT, R10, -0xc, PT ;  /* 0xfffffff40a00780c */ /* 0x000fe40003f26270 */
[--C-:B---3--:R-:W-:Y:S02]  /*07e0*/  SHF.R.S32.HI R11, RZ, 0x1f, R14.reuse ;  /* 0x0000001fff0b7819 */ /* 0x108fe4000001140e */
[----:B------:R-:W-:Y:S02]  /*07f0*/  IADD3 R4, P2, P3, R21, R4, R14 ;  /* 0x0000000415047210 */ /* 0x000fe40007b5e00e */
[----:B------:R-:W-:-:S04]  /*0800*/  SHF.R.S32.HI R2, RZ, 0x1f, R21 ;  /* 0x0000001fff027819 */ /* 0x000fc80000011415 */
[----:B------:R-:W-:-:S03]  /*0810*/  IADD3.X R11, PT, PT, R2, R29, R11, P2, P3 ;  /* 0x0000001d020b7210 */ /* 0x000fc600017e640b */
[----:B------:R-:W-:Y:S05]  /*0820*/  @!P1 BRA `(.L_x_8) ;  /* 0xfffffff800e09947 */ /* 0x000fea000383ffff */
.L_x_7:
[----:B------:R-:W-:Y:S05]  /*0830*/  BSYNC.RECONVERGENT B3 ;  /* 0x0000000000037941 */ /* 0x000fea0003800200 */
.L_x_6:
[----:B------:R-:W-:Y:S01]  /*0840*/  IMAD.MOV R2, RZ, RZ, -R10 ;  /* 0x000000ffff027224 */ /* 0x000fe200078e0a0a */
[----:B------:R-:W-:Y:S04]  /*0850*/  BSSY.RECONVERGENT B3, `(.L_x_9) ;  /* 0x0000028000037945 */ /* 0x000fe80003800200 */
[----:B------:R-:W-:-:S13]  /*0860*/  ISETP.GT.AND P1, PT, R2, 0x4, PT ;  /* 0x000000040200780c */ /* 0x000fda0003f24270 */
[----:B------:R-:W-:Y:S05]  /*0870*/  @!P1 BRA `(.L_x_10) ;  /* 0x0000000000949947 */ /* 0x000fea0003800000 */
[----:B------:R-:W1:Y:S01]  /*0880*/  LDC.64 R16, c[0x0][0x380] ;  /* 0x0000e000ff107b82 */ /* 0x000e620000000a00 */
[----:B------:R-:W-:Y:S02]  /*0890*/  IMAD R2, R5, 0x4, R8 ;  /* 0x0000000405027824 */ /* 0x000fe400078e0208 */
[----:B-1----:R-:W-:-:S04]  /*08a0*/  IMAD.WIDE R26, R8, 0x4, R16 ;  /* 0x00000004081a7825 */ /* 0x002fc800078e0210 */
[----:B------:R-:W-:Y:S01]  /*08b0*/  IMAD.WIDE R8, R2, 0x4, R16 ;  /* 0x0000000402087825 */ /* 0x000fe200078e0210 */
[----:B------:R-:W2:Y:S03]  /*08c0*/  LDG.E R7, desc[UR6][R26.64] ;  /* 0x000000061a077981 */ /* 0x000ea6000c1e1900 */
[----:B------:R-:W-:-:S04]  /*08d0*/  IMAD.WIDE R22, R5, 0x4, R26 ;  /* 0x0000000405167825 */ /* 0x000fc800078e021a */
[C---:B------:R-:W-:Y:S02]  /*08e0*/  IMAD.WIDE R14, R5.reuse, 0x4, R22 ;  /* 0x00000004050e7825 */ /* 0x040fe400078e0216 */
[----:B------:R-:W2:Y:S02]  /*08f0*/  LDG.E R22, desc[UR6][R22.64] ;  /* 0x0000000616167981 */ /* 0x000ea4000c1e1900 */
[C---:B------:R-:W-:Y:S02]  /*0900*/  IMAD.WIDE R16, R5.reuse, 0x4, R8 ;  /* 0x0000000405107825 */ /* 0x040fe400078e0208 */
[----:B------:R-:W3:Y:S02]  /*0910*/  LDG.E R8, desc[UR6][R8.64] ;  /* 0x0000000608087981 */ /* 0x000ee4000c1e1900 */
[C---:B------:R-:W-:Y:S02]  /*0920*/  IMAD.WIDE R18, R5.reuse, 0x4, R14 ;  /* 0x0000000405127825 */ /* 0x040fe400078e020e */
[----:B------:R-:W4:Y:S02]  /*0930*/  LDG.E R14, desc[UR6][R14.64] ;  /* 0x000000060e0e7981 */ /* 0x000f24000c1e1900 */
[----:B------:R-:W-:-:S02]  /*0940*/  IMAD.WIDE R20, R5, 0x4, R16 ;  /* 0x0000000405147825 */ /* 0x000fc400078e0210 */
[----:B------:R-:W4:Y:S04]  /*0950*/  LDG.E R19, desc[UR6][R18.64] ;  /* 0x0000000612137981 */ /* 0x000f28000c1e1900 */
[----:B------:R-:W3:Y:S01]  /*0960*/  LDG.E R17, desc[UR6][R16.64] ;  /* 0x0000000610117981 */ /* 0x000ee2000c1e1900 */
[----:B------:R-:W-:-:S03]  /*0970*/  IMAD.WIDE R24, R5, 0x4, R20 ;  /* 0x0000000405187825 */ /* 0x000fc600078e0214 */
[----:B------:R-:W5:Y:S04]  /*0980*/  LDG.E R20, desc[UR6][R20.64] ;  /* 0x0000000614147981 */ /* 0x000f68000c1e1900 */
[----:B------:R-:W5:Y:S01]  /*0990*/  LDG.E R25, desc[UR6][R24.64] ;  /* 0x0000000618197981 */ /* 0x000f62000c1e1900 */
[----:B------:R-:W-:Y:S01]  /*09a0*/  VIADD R10, R10, 0x8 ;  /* 0x000000080a0a7836 */ /* 0x000fe20000000000 */
[--C-:B--2---:R-:W-:Y:S02]  /*09b0*/  IADD3 R23, P0, P1, R22, R4, R7.reuse ;  /* 0x0000000416177210 */ /* 0x104fe4000791e007 */
[----:B------:R-:W-:Y:S02]  /*09c0*/  SHF.R.S32.HI R4, RZ, 0x1f, R7 ;  /* 0x0000001fff047819 */ /* 0x000fe40000011407 */
[----:B------:R-:W-:-:S04]  /*09d0*/  SHF.R.S32.HI R22, RZ, 0x1f, R22 ;  /* 0x0000001fff167819 */ /* 0x000fc80000011416 */
[----:B------:R-:W-:Y:S02]  /*09e0*/  IADD3.X R22, PT, PT, R22, R11, R4, P0, P1 ;  /* 0x0000000b16167210 */ /* 0x000fe400007e2404 */
[--C-:B----4-:R-:W-:Y:S02]  /*09f0*/  IADD3 R4, P0, P1, R19, R23, R14.reuse ;  /* 0x0000001713047210 */ /* 0x110fe4000791e00e */
[----:B------:R-:W-:Y:S02]  /*0a00*/  SHF.R.S32.HI R14, RZ, 0x1f, R14 ;  /* 0x0000001fff0e7819 */ /* 0x000fe4000001140e */
[----:B------:R-:W-:-:S04]  /*0a10*/  SHF.R.S32.HI R19, RZ, 0x1f, R19 ;  /* 0x0000001fff137819 */ /* 0x000fc80000011413 */
[----:B------:R-:W-:Y:S02]  /*0a20*/  IADD3.X R14, PT, PT, R19, R22, R14, P0, P1 ;  /* 0x00000016130e7210 */ /* 0x000fe400007e240e */
[--C-:B---3--:R-:W-:Y:S02]  /*0a30*/  IADD3 R4, P0, P1, R17, R4, R8.reuse ;  /* 0x0000000411047210 */ /* 0x108fe4000791e008 */
[----:B------:R-:W-:Y:S02]  /*0a40*/  SHF.R.S32.HI R8, RZ, 0x1f, R8 ;  /* 0x0000001fff087819 */ /* 0x000fe40000011408 */
[----:B------:R-:W-:Y:S02]  /*0a50*/  SHF.R.S32.HI R17, RZ, 0x1f, R17 ;  /* 0x0000001fff117819 */ /* 0x000fe40000011411 */
[----:B-----5:R-:W-:Y:S02]  /*0a60*/  SHF.R.S32.HI R11, RZ, 0x1f, R20 ;  /* 0x0000001fff0b7819 */ /* 0x020fe40000011414 */
[----:B------:R-:W-:-:S02]  /*0a70*/  IADD3.X R17, PT, PT, R17, R14, R8, P0, P1 ;  /* 0x0000000e11117210 */ /* 0x000fc400007e2408 */
[----:B------:R-:W-:Y:S02]  /*0a80*/  IADD3 R4, P1, P2, R25, R4, R20 ;  /* 0x0000000419047210 */ /* 0x000fe40007a3e014 */
[----:B------:R-:W-:Y:S02]  /*0a90*/  SHF.R.S32.HI R8, RZ, 0x1f, R25 ;  /* 0x0000001fff087819 */ /* 0x000fe40000011419 */
[----:B------:R-:W-:Y:S02]  /*0aa0*/  PLOP3.LUT P0, PT, PT, PT, PT, 0x8, 0x80 ;  /* 0x000000000080781c */ /* 0x000fe40003f0e170 */
[----:B------:R-:W-:Y:S01]  /*0ab0*/  IADD3.X R11, PT, PT, R8, R17, R11, P1, P2 ;  /* 0x00000011080b7210 */ /* 0x000fe20000fe440b */
[----:B------:R-:W-:-:S10]  /*0ac0*/  IMAD R8, R5, 0x4, R2 ;  /* 0x0000000405087824 */ /* 0x000fd400078e0202 */
.L_x_10:
[----:B------:R-:W-:Y:S05]  /*0ad0*/  BSYNC.RECONVERGENT B3 ;  /* 0x0000000000037941 */ /* 0x000fea0003800200 */
.L_x_9:
[----:B------:R-:W-:-:S13]  /*0ae0*/  ISETP.NE.OR P0, PT, R10, RZ, P0 ;  /* 0x000000ff0a00720c */ /* 0x000fda0000705670 */
[----:B------:R-:W-:Y:S05]  /*0af0*/  @!P0 BREAK.RELIABLE B0 ;  /* 0x0000000000008942 */ /* 0x000fea0003800100 */
[----:B------:R-:W-:Y:S05]  /*0b00*/  @!P0 BRA `(.L_x_3) ;  /* 0x0000000000548947 */ /* 0x000fea0003800000 */
.L_x_5:
[----:B------:R-:W-:Y:S05]  /*0b10*/  BSYNC.RELIABLE B0 ;  /* 0x0000000000007941 */ /* 0x000fea0003800100 */
.L_x_4:
[----:B0-----:R-:W-:-:S04]  /*0b20*/  IMAD.WIDE R16, R8, 0x4, R12 ;  /* 0x0000000408107825 */ /* 0x001fc800078e020c */
[C---:B------:R-:W-:Y:S02]  /*0b30*/  IMAD.WIDE R18, R5.reuse, 0x4, R16 ;  /* 0x0000000405127825 */ /* 0x040fe400078e0210 */
[----:B------:R-:W2:Y:S02]  /*0b40*/  LDG.E R17, desc[UR6][R16.64] ;  /* 0x0000000610117981 */ /* 0x000ea4000c1e1900 */
[C---:B------:R-:W-:Y:S02]  /*0b50*/  IMAD.WIDE R14, R5.reuse, 0x4, R18 ;  /* 0x00000004050e7825 */ /* 0x040fe400078e0212 */
[----:B------:R-:W3:Y:S02]  /*0b60*/  LDG.E R18, desc[UR6][R18.64] ;  /* 0x0000000612127981 */ /* 0x000ee4000c1e1900 */
[----:B------:R-:W-:Y:S02]  /*0b70*/  IMAD.WIDE R20, R5, 0x4, R14 ;  /* 0x0000000405147825 */ /* 0x000fe400078e020e */
[----:B------:R-:W4:Y:S04]  /*0b80*/  LDG.E R14, desc[UR6][R14.64] ;  /* 0x000000060e0e7981 */ /* 0x000f28000c1e1900 */
[----:B------:R-:W4:Y:S01]  /*0b90*/  LDG.E R21, desc[UR6][R20.64] ;  /* 0x0000000614157981 */ /* 0x000f22000c1e1900 */
[----:B------:R-:W-:-:S02]  /*0ba0*/  VIADD R10, R10, 0x4 ;  /* 0x000000040a0a7836 */ /* 0x000fc40000000000 */
[----:B------:R-:W-:Y:S01]  /*0bb0*/  IMAD R8, R5, 0x4, R8 ;  /* 0x0000000405087824 */ /* 0x000fe200078e0208 */
[--C-:B--2---:R-:W-:Y:S02]  /*0bc0*/  SHF.R.S32.HI R2, RZ, 0x1f, R17.reuse ;  /* 0x0000001fff027819 */ /* 0x104fe40000011411 */
[----:B---3--:R-:W-:Y:S02]  /*0bd0*/  IADD3 R7, P0, P1, R18, R4, R17 ;  /* 0x0000000412077210 */ /* 0x008fe4000791e011 */
[----:B------:R-:W-:-:S04]  /*0be0*/  SHF.R.S32.HI R4, RZ, 0x1f, R18 ;  /* 0x0000001fff047819 */ /* 0x000fc80000011412 */
[----:B------:R-:W-:Y:S02]  /*0bf0*/  IADD3.X R9, PT, PT, R4, R11, R2, P0, P1 ;  /* 0x0000000b04097210 */ /* 0x000fe400007e2402 */
[----:B------:R-:W-:Y:S02]  /*0c00*/  ISETP.NE.AND P0, PT, R10, RZ, PT ;  /* 0x000000ff0a00720c */ /* 0x000fe40003f05270 */
[--C-:B----4-:R-:W-:Y:S02]  /*0c10*/  IADD3 R4, P1, P2, R21, R7, R14.reuse ;  /* 0x0000000715047210 */ /* 0x110fe40007a3e00e */
[----:B------:R-:W-:Y:S02]  /*0c20*/  SHF.R.S32.HI R11, RZ, 0x1f, R14 ;  /* 0x0000001fff0b7819 */ /* 0x000fe4000001140e */
[----:B------:R-:W-:-:S04]  /*0c30*/  SHF.R.S32.HI R2, RZ, 0x1f, R21 ;  /* 0x0000001fff027819 */ /* 0x000fc80000011415 */
[----:B------:R-:W-:-:S03]  /*0c40*/  IADD3.X R11, PT, PT, R2, R9, R11, P1, P2 ;  /* 0x00000009020b7210 */ /* 0x000fc60000fe440b */
[----:B------:R-:W-:Y:S05]  /*0c50*/  @P0 BRA `(.L_x_4) ;  /* 0xfffffffc00b00947 */ /* 0x000fea000383ffff */
.L_x_3:
[----:B------:R-:W-:Y:S05]  /*0c60*/  BSYNC.RECONVERGENT B1 ;  /* 0x0000000000017941 */ /* 0x000fea0003800200 */
.L_x_2:
[----:B------:R-:W-:-:S13]  /*0c70*/  ISETP.NE.AND P0, PT, R6, RZ, PT ;  /* 0x000000ff0600720c */ /* 0x000fda0003f05270 */
[----:B------:R-:W-:Y:S05]  /*0c80*/  @!P0 BRA `(.L_x_1) ;  /* 0x0000000000288947 */ /* 0x000fea0003800000 */
[----:B0-----:R-:W0:Y:S01]  /*0c90*/  LDC.64 R12, c[0x0][0x380] ;  /* 0x0000e000ff0c7b82 */ /* 0x001e220000000a00 */
[----:B------:R-:W-:-:S07]  /*0ca0*/  IMAD.MOV R2, RZ, RZ, -R6 ;  /* 0x000000ffff027224 */ /* 0x000fce00078e0a06 */
.L_x_11:
[----:B0-----:R-:W-:-:S06]  /*0cb0*/  IMAD.WIDE R6, R8, 0x4, R12 ;  /* 0x0000000408067825 */ /* 0x001fcc00078e020c */
[----:B------:R-:W2:Y:S01]  /*0cc0*/  LDG.E R6, desc[UR6][R6.64] ;  /* 0x0000000606067981 */ /* 0x000ea2000c1e1900 */
[----:B------:R-:W-:Y:S02]  /*0cd0*/  VIADD R2, R2, 0x1 ;  /* 0x0000000102027836 */ /* 0x000fe40000000000 */
[----:B------:R-:W-:-:S03]  /*0ce0*/  IMAD.IADD R8, R5, 0x1, R8 ;  /* 0x0000000105087824 */ /* 0x000fc600078e0208 */
[----:B------:R-:W-:Y:S02]  /*0cf0*/  ISETP.NE.AND P0, PT, R2, RZ, PT ;  /* 0x000000ff0200720c */ /* 0x000fe40003f05270 */
[----:B--2---:R-:W-:-:S04]  /*0d00*/  IADD3 R4, P1, PT, R6, R4, RZ ;  /* 0x0000000406047210 */ /* 0x004fc80007f3e0ff */
[----:B------:R-:W-:-:S07]  /*0d10*/  LEA.HI.X.SX32 R11, R6, R11, 0x1, P1 ;  /* 0x0000000b060b7211 */ /* 0x000fce00008f0eff */
[----:B------:R-:W-:Y:S05]  /*0d20*/  @P0 BRA `(.L_x_11) ;  /* 0xfffffffc00e00947 */ /* 0x000fea000383ffff */
.L_x_1:
[----:B------:R-:W-:Y:S05]  /*0d30*/  BSYNC.RECONVERGENT B2 ;  /* 0x0000000000027941 */ /* 0x000fea0003800200 */
.L_x_0:
[----:B------:R-:W-:Y:S05]  /*0d40*/  WARPSYNC.ALL ;  /* 0x0000000000007948 */ /* 0x000fea0003800000 */
[----:B------:R-:W1:Y:S01]  /*0d50*/  S2UR UR5, SR_CgaCtaId ;  /* 0x00000000000579c3 */ /* 0x000e620000008800 */
[----:B------:R-:W-:Y:S01]  /*0d60*/  UMOV UR4, 0x400 ;  /* 0x0000040000047882 */ /* 0x000fe20000000000 */
[----:B------:R-:W-:Y:S01]  /*0d70*/  ISETP.GE.U32.AND P1, PT, R3, 0x2, PT ;  /* 0x000000020300780c */ /* 0x000fe20003f26070 */
[----:B------:R-:W-:Y:S01]  /*0d80*/  IMAD.MOV.U32 R5, RZ, RZ, R11 ;  /* 0x000000ffff057224 */ /* 0x000fe200078e000b */
[----:B------:R-:W-:Y:S01]  /*0d90*/  ISETP.NE.AND P0, PT, R0, RZ, PT ;  /* 0x000000ff0000720c */ /* 0x000fe20003f05270 */
[----:B-1----:R-:W-:-:S06]  /*0da0*/  ULEA UR4, UR5, UR4, 0x18 ;  /* 0x0000000405047291 */ /* 0x002fcc000f8ec0ff */
[----:B------:R-:W-:-:S05]  /*0db0*/  LEA R9, R0, UR4, 0x3 ;  /* 0x0000000400097c11 */ /* 0x000fca000f8e18ff */
[----:B------:R1:W-:Y:S01]  /*0dc0*/  STS.64 [R9], R4 ;  /* 0x0000000409007388 */ /* 0x0003e20000000a00 */
[----:B------:R-:W-:Y:S06]  /*0dd0*/  BAR.SYNC.DEFER_BLOCKING 0x0 ;  /* 0x0000000000007b1d */ /* 0x000fec0000010000 */
[----:B------:R-:W-:Y:S05]  /*0de0*/  @!P1 BRA `(.L_x_12) ;  /* 0x0000000000309947 */ /* 0x000fea0003800000 */
.L_x_13:
[----:B------:R-:W-:-:S04]  /*0df0*/  SHF.R.U32.HI R8, RZ, 0x1, R3 ;  /* 0x00000001ff087819 */ /* 0x000fc80000011603 */
[----:B------:R-:W-:-:S13]  /*0e00*/  ISETP.GE.U32.AND P1, PT, R0, R8, PT ;  /* 0x000000080000720c */ /* 0x000fda0003f26070 */
[----:B------:R-:W-:Y:S01]  /*0e10*/  @!P1 IMAD R2, R8, 0x8, R9 ;  /* 0x0000000808029824 */ /* 0x000fe200078e0209 */
[----:B------:R-:W-:Y:S04]  /*0e20*/  @!P1 LDS.64 R6, [R9] ;  /* 0x0000000009069984 */ /* 0x000fe80000000a00 */
[----:B-1----:R-:W1:Y:S02]  /*0e30*/  @!P1 LDS.64 R4, [R2] ;  /* 0x0000000002049984 */ /* 0x002e640000000a00 */
[----:B-1----:R-:W-:-:S05]  /*0e40*/  @!P1 IADD3 R4, P2, PT, R4, R6, RZ ;  /* 0x0000000604049210 */ /* 0x002fca0007f5e0ff */
[----:B------:R-:W-:-:S05]  /*0e50*/  @!P1 IMAD.X R5, R5, 0x1, R7, P2 ;  /* 0x0000000105059824 */ /* 0x000fca00010e0607 */
[----:B------:R2:W-:Y:S01]  /*0e60*/  @!P1 STS.64 [R9], R4 ;  /* 0x0000000409009388 */ /* 0x0005e20000000a00 */
[----:B------:R-:W-:Y:S01]  /*0e70*/  BAR.SYNC.DEFER_BLOCKING 0x0 ;  /* 0x0000000000007b1d */ /* 0x000fe20000010000 */
[----:B------:R-:W-:Y:S01]  /*0e80*/  ISETP.GT.U32.AND P1, PT, R3, 0x3, PT ;  /* 0x000000030300780c */ /* 0x000fe20003f24070 */
[----:B------:R-:W-:-:S12]  /*0e90*/  IMAD.MOV.U32 R3, RZ, RZ, R8 ;  /* 0x000000ffff037224 */ /* 0x000fd800078e0008 */
[----:B--2---:R-:W-:Y:S05]  /*0ea0*/  @P1 BRA `(.L_x_13) ;  /* 0xfffffffc00d01947 */ /* 0x004fea000383ffff */
.L_x_12:
[----:B------:R-:W-:Y:S05]  /*0eb0*/  @P0 EXIT ;  /* 0x000000000000094d */ /* 0x000fea0003800000 */
[----:B------:R-:W2:Y:S01]  /*0ec0*/  S2UR UR5, SR_CgaCtaId ;  /* 0x00000000000579c3 */ /* 0x000ea20000008800 */
[----:B------:R-:W-:-:S07]  /*0ed0*/  UMOV UR4, 0x400 ;  /* 0x0000040000047882 */ /* 0x000fce0000000000 */
[----:B-1----:R-:W1:Y:S01]  /*0ee0*/  LDC.64 R4, c[0x0][0x388] ;  /* 0x0000e200ff047b82 */ /* 0x002e620000000a00 */
[----:B--2---:R-:W-:-:S09]  /*0ef0*/  ULEA UR4, UR5, UR4, 0x18 ;  /* 0x0000000405047291 */ /* 0x004fd2000f8ec0ff */
[----:B------:R-:W1:Y:S04]  /*0f00*/  LDS.64 R2, [UR4] ;  /* 0x00000004ff027984 */ /* 0x000e680008000a00 */
[----:B-1----:R-:W-:Y:S01]  /*0f10*/  REDG.E.ADD.64.STRONG.GPU desc[UR6][R4.64], R2 ;  /* 0x000000020400798e */ /* 0x002fe2000c12e506 */
[----:B------:R-:W-:Y:S05]  /*0f20*/  EXIT ;  /* 0x000000000000794d */ /* 0x000fea0003800000 */
.L_x_14:
[----:B------:R-:W-:-:S00]  /*0f30*/  BRA `(.L_x_14) ;  /* 0xfffffffc00fc7947 */ /* 0x000fc0000383ffff */
[----:B------:R-:W-:-:S00]  /*0f40*/  NOP ;  /* 0x0000000000007918 */ /* 0x000fc00000000000 */
        /* <DEDUP_REMOVED lines=11> */
.L_x_15:


//--------------------- .nv.shared._Z22computeSumSharedMemoryPiPyi --------------------------
	.section	.nv.shared._Z22computeSumSharedMemoryPiPyi,"aw",@nobits
	.sectionflags	@""
	.align	16
	.zero		1024


//--------------------- .nv.shared.reserved.0     --------------------------
	.section	.nv.shared.reserved.0,"aw",@nobits
	.weak		__nv_reservedSMEM_offset_0_alias
	.size		__nv_reservedSMEM_offset_0_alias, 0, 64
	.other		__nv_reservedSMEM_offset_0_alias,@"STO_CUDA_RESERVED_SHARED STV_DEFAULT"
__nv_reservedSMEM_offset_0_alias:
	.zero		0
	.zero		64


//--------------------- .nv.constant0._Z22computeSumSharedMemoryPiPyi --------------------------
	.section	.nv.constant0._Z22computeSumSharedMemoryPiPyi,"a",@progbits
	.sectionflags	@""
	.align	4
.nv.constant0._Z22computeSumSharedMemoryPiPyi:
	.zero		916


//--------------------- SYMBOLS --------------------------

	.type		.nv.reservedSmem.offset0,@object
	.size		.nv.reservedSmem.offset0,0x4
	.type		.nv.reservedSmem.cap,@object
	.size		.nv.reservedSmem.cap,0x4
